//
// Generated by NVIDIA NVVM Compiler
//
// Compiler Build ID: CL-36424714
// Cuda compilation tools, release 13.0, V13.0.88
// Based on NVVM 20.0.0
//

.version 9.0
.target sm_100
.address_size 64

	// .globl	_Z11hash_kerneliPKiPl
.extern .shared .align 16 .b8 kernel_offset_local[];

.visible .entry _Z11hash_kerneliPKiPl(
	.param .u32 _Z11hash_kerneliPKiPl_param_0,
	.param .u64 .ptr .align 1 _Z11hash_kerneliPKiPl_param_1,
	.param .u64 .ptr .align 1 _Z11hash_kerneliPKiPl_param_2
)
{
	.reg .pred 	%p<2>;
	.reg .b32 	%r<11>;
	.reg .b64 	%rd<24>;

	ld.param.u32 	%r2, [_Z11hash_kerneliPKiPl_param_0];
	ld.param.u64 	%rd1, [_Z11hash_kerneliPKiPl_param_1];
	ld.param.u64 	%rd2, [_Z11hash_kerneliPKiPl_param_2];
	mov.u32 	%r3, %ntid.x;
	mov.u32 	%r4, %ctaid.x;
	mov.u32 	%r5, %tid.x;
	mad.lo.s32 	%r1, %r3, %r4, %r5;
	setp.ge.s32 	%p1, %r1, %r2;
	@%p1 bra 	$L__BB0_2;
	cvta.to.global.u64 	%rd3, %rd2;
	cvta.to.global.u64 	%rd4, %rd1;
	shl.b32 	%r6, %r1, 2;
	mul.wide.s32 	%rd5, %r6, 4;
	add.s64 	%rd6, %rd4, %rd5;
	ld.global.nc.u32 	%r7, [%rd6];
	cvt.u64.u32 	%rd7, %r7;
	xor.b64  	%rd8, %rd7, -3750763034362895579;
	mul.lo.s64 	%rd9, %rd8, 1099511628211;
	ld.global.nc.u32 	%r8, [%rd6+4];
	cvt.u64.u32 	%rd10, %r8;
	xor.b64  	%rd11, %rd9, %rd10;
	mul.lo.s64 	%rd12, %rd11, 1099511628211;
	ld.global.nc.u32 	%r9, [%rd6+8];
	cvt.u64.u32 	%rd13, %r9;
	xor.b64  	%rd14, %rd12, %rd13;
	mul.lo.s64 	%rd15, %rd14, 1099511628211;
	ld.global.nc.u32 	%r10, [%rd6+12];
	cvt.u64.u32 	%rd16, %r10;
	xor.b64  	%rd17, %rd15, %rd16;
	mul.lo.s64 	%rd18, %rd17, 1099511628211;
	shr.u64 	%rd19, %rd18, 60;
	and.b64  	%rd20, %rd18, 1152921504606846975;
	xor.b64  	%rd21, %rd19, %rd20;
	mul.wide.s32 	%rd22, %r1, 8;
	add.s64 	%rd23, %rd3, %rd22;
	st.global.u64 	[%rd23], %rd21;
$L__BB0_2:
	ret;

}
	// .globl	_Z18kernel_hash_kerneliiPKiS0_Pl
.visible .entry _Z18kernel_hash_kerneliiPKiS0_Pl(
	.param .u32 _Z18kernel_hash_kerneliiPKiS0_Pl_param_0,
	.param .u32 _Z18kernel_hash_kerneliiPKiS0_Pl_param_1,
	.param .u64 .ptr .align 1 _Z18kernel_hash_kerneliiPKiS0_Pl_param_2,
	.param .u64 .ptr .align 1 _Z18kernel_hash_kerneliiPKiS0_Pl_param_3,
	.param .u64 .ptr .align 1 _Z18kernel_hash_kerneliiPKiS0_Pl_param_4
)
{
	.reg .pred 	%p<7>;
	.reg .b32 	%r<53>;
	.reg .b64 	%rd<37>;

	ld.param.u32 	%r18, [_Z18kernel_hash_kerneliiPKiS0_Pl_param_0];
	ld.param.u32 	%r19, [_Z18kernel_hash_kerneliiPKiS0_Pl_param_1];
	ld.param.u64 	%rd8, [_Z18kernel_hash_kerneliiPKiS0_Pl_param_2];
	ld.param.u64 	%rd10, [_Z18kernel_hash_kerneliiPKiS0_Pl_param_3];
	ld.param.u64 	%rd9, [_Z18kernel_hash_kerneliiPKiS0_Pl_param_4];
	cvta.to.global.u64 	%rd1, %rd10;
	setp.lt.s32 	%p1, %r19, 1;
	@%p1 bra 	$L__BB1_7;
	mul.lo.s32 	%r21, %r19, 3;
	max.s32 	%r1, %r21, 1;
	and.b32  	%r2, %r1, 3;
	setp.lt.s32 	%p2, %r21, 4;
	mov.b32 	%r50, 0;
	@%p2 bra 	$L__BB1_4;
	and.b32  	%r50, %r1, 2147483644;
	neg.s32 	%r49, %r50;
	add.s64 	%rd35, %rd1, 8;
	mov.u32 	%r48, kernel_offset_local;
$L__BB1_3:
	ld.global.nc.u32 	%r23, [%rd35+-8];
	ld.global.nc.u32 	%r24, [%rd35+-4];
	ld.global.nc.u32 	%r25, [%rd35];
	ld.global.nc.u32 	%r26, [%rd35+4];
	st.shared.v4.u32 	[%r48], {%r23, %r24, %r25, %r26};
	add.s32 	%r49, %r49, 4;
	add.s32 	%r48, %r48, 16;
	add.s64 	%rd35, %rd35, 16;
	setp.ne.s32 	%p3, %r49, 0;
	@%p3 bra 	$L__BB1_3;
$L__BB1_4:
	setp.eq.s32 	%p4, %r2, 0;
	@%p4 bra 	$L__BB1_7;
	shl.b32 	%r27, %r50, 2;
	mov.u32 	%r28, kernel_offset_local;
	add.s32 	%r52, %r28, %r27;
	mul.wide.u32 	%rd11, %r50, 4;
	add.s64 	%rd36, %rd1, %rd11;
	neg.s32 	%r51, %r2;
$L__BB1_6:
	.pragma "nounroll";
	ld.global.nc.u32 	%r29, [%rd36];
	st.shared.u32 	[%r52], %r29;
	add.s32 	%r52, %r52, 4;
	add.s64 	%rd36, %rd36, 4;
	add.s32 	%r51, %r51, 1;
	setp.ne.s32 	%p5, %r51, 0;
	@%p5 bra 	$L__BB1_6;
$L__BB1_7:
	bar.sync 	0;
	mov.u32 	%r30, %ntid.x;
	mov.u32 	%r31, %ctaid.x;
	mov.u32 	%r32, %tid.x;
	mad.lo.s32 	%r33, %r30, %r31, %r32;
	div.s32 	%r17, %r33, %r19;
	mul.lo.s32 	%r34, %r17, %r19;
	sub.s32 	%r16, %r33, %r34;
	setp.ge.s32 	%p6, %r17, %r18;
	@%p6 bra 	$L__BB1_9;
	shl.b32 	%r35, %r17, 2;
	cvta.to.global.u64 	%rd12, %rd8;
	mul.wide.s32 	%rd13, %r35, 4;
	add.s64 	%rd14, %rd12, %rd13;
	mul.lo.s32 	%r36, %r16, 3;
	ld.global.nc.u32 	%r37, [%rd14];
	mul.wide.s32 	%rd15, %r36, 4;
	add.s64 	%rd16, %rd1, %rd15;
	ld.global.nc.u32 	%r38, [%rd16];
	add.s32 	%r39, %r38, %r37;
	ld.global.nc.u32 	%r40, [%rd14+4];
	ld.global.nc.u32 	%r41, [%rd16+4];
	add.s32 	%r42, %r41, %r40;
	ld.global.nc.u32 	%r43, [%rd14+8];
	ld.global.nc.u32 	%r44, [%rd16+8];
	add.s32 	%r45, %r44, %r43;
	ld.global.nc.u32 	%r46, [%rd14+12];
	cvt.u64.u32 	%rd17, %r46;
	cvt.u64.u32 	%rd18, %r39;
	xor.b64  	%rd19, %rd18, -3750763034362895579;
	mul.lo.s64 	%rd20, %rd19, 1099511628211;
	cvt.u64.u32 	%rd21, %r42;
	xor.b64  	%rd22, %rd20, %rd21;
	mul.lo.s64 	%rd23, %rd22, 1099511628211;
	cvt.u64.u32 	%rd24, %r45;
	xor.b64  	%rd25, %rd23, %rd24;
	mul.lo.s64 	%rd26, %rd25, 1099511628211;
	xor.b64  	%rd27, %rd26, %rd17;
	mul.lo.s64 	%rd28, %rd27, 1099511628211;
	shr.u64 	%rd29, %rd28, 60;
	and.b64  	%rd30, %rd28, 1152921504606846975;
	xor.b64  	%rd31, %rd29, %rd30;
	mad.lo.s32 	%r47, %r16, %r18, %r17;
	cvta.to.global.u64 	%rd32, %rd9;
	mul.wide.s32 	%rd33, %r47, 8;
	add.s64 	%rd34, %rd32, %rd33;
	st.global.u64 	[%rd34], %rd31;
$L__BB1_9:
	ret;

}


// ===== COMPILED SASS (sm_100) =====

	.target	sm_100

	.elftype	@"ET_EXEC"


//--------------------- .note.nv.tkinfo           --------------------------
	.section	.note.nv.tkinfo,"",@"SHT_NOTE"
	.sectionflags	@"SHF_NOTE_NV_TKINFO"
	.tkinfo
        /*0018*/ 	.word	0x00000002
        /*0030*/ 	.string	""
        /*0030*/ 	.string	"ptxas"
        /*0030*/ 	.string	"Cuda compilation tools, release 13.0, V13.0.88"
        /*0030*/ 	.string	"Build cuda_13.0.r13.0/compiler.36424714_0"
        /*0030*/ 	.string	"-arch sm_100 -m 64 "



//--------------------- .note.nv.cuinfo           --------------------------
	.section	.note.nv.cuinfo,"",@"SHT_NOTE"
	.sectionflags	@"SHF_NOTE_NV_CUINFO"
        /*0018*/ 	.short	0x0002
        /*001a*/ 	.short	0x0064
        /*001c*/ 	.short	0x0082
	.zero		2


//--------------------- .nv.info                  --------------------------
	.section	.nv.info,"",@"SHT_CUDA_INFO"
	.align	4


	//----- nvinfo : EIATTR_REGCOUNT
	.align		4
        /*0000*/ 	.byte	0x04, 0x2f
        /*0002*/ 	.short	(.L_1 - .L_0)
	.align		4
.L_0:
        /*0004*/ 	.word	index@(_Z11hash_kerneliPKiPl)
        /*0008*/ 	.word	0x00000010


	//----- nvinfo : EIATTR_FRAME_SIZE
	.align		4
.L_1:
        /*000c*/ 	.byte	0x04, 0x11
        /*000e*/ 	.short	(.L_3 - .L_2)
	.align		4
.L_2:
        /*0010*/ 	.word	index@(_Z11hash_kerneliPKiPl)
        /*0014*/ 	.word	0x00000000


	//----- nvinfo : EIATTR_REGCOUNT
	.align		4
.L_3:
        /*0018*/ 	.byte	0x04, 0x2f
        /*001a*/ 	.short	(.L_5 - .L_4)
	.align		4
.L_4:
        /*001c*/ 	.word	index@(_Z18kernel_hash_kerneliiPKiS0_Pl)
        /*0020*/ 	.word	0x0000001b


	//----- nvinfo : EIATTR_FRAME_SIZE
	.align		4
.L_5:
        /*0024*/ 	.byte	0x04, 0x11
        /*0026*/ 	.short	(.L_7 - .L_6)
	.align		4
.L_6:
        /*0028*/ 	.word	index@(_Z18kernel_hash_kerneliiPKiS0_Pl)
        /*002c*/ 	.word	0x00000000


	//----- nvinfo : EIATTR_MIN_STACK_SIZE
	.align		4
.L_7:
        /*0030*/ 	.byte	0x04, 0x12
        /*0032*/ 	.short	(.L_9 - .L_8)
	.align		4
.L_8:
        /*0034*/ 	.word	index@(_Z18kernel_hash_kerneliiPKiS0_Pl)
        /*0038*/ 	.word	0x00000000


	//----- nvinfo : EIATTR_MIN_STACK_SIZE
	.align		4
.L_9:
        /*003c*/ 	.byte	0x04, 0x12
        /*003e*/ 	.short	(.L_11 - .L_10)
	.align		4
.L_10:
        /*0040*/ 	.word	index@(_Z11hash_kerneliPKiPl)
        /*0044*/ 	.word	0x00000000
.L_11:


//--------------------- .nv.compat                --------------------------
	.section	.nv.compat,"",@"SHT_CUDA_COMPAT_INFO"
	.align	4
        /*0000*/ 	.byte	0x02, 0x09, 0x00, 0x00, 0x02, 0x02, 0x01, 0x00, 0x02, 0x05, 0x05, 0x00, 0x03, 0x07, 0x01, 0x01
        /*0010*/ 	.byte	0x02, 0x03, 0x00, 0x00, 0x02, 0x06, 0x01, 0x00, 0x04, 0x0b, 0x08, 0x00, 0x09, 0x00, 0x00, 0x00
        /*0020*/ 	.byte	0x00, 0x00, 0x00, 0x00


//--------------------- .nv.info._Z18kernel_hash_kerneliiPKiS0_Pl --------------------------
	.section	.nv.info._Z18kernel_hash_kerneliiPKiS0_Pl,"",@"SHT_CUDA_INFO"
	.sectionflags	@""
	.align	4


	//----- nvinfo : EIATTR_CUDA_API_VERSION
	.align		4
        /*0000*/ 	.byte	0x04, 0x37
        /*0002*/ 	.short	(.L_13 - .L_12)
.L_12:
        /*0004*/ 	.word	0x00000082


	//----- nvinfo : EIATTR_KPARAM_INFO
	.align		4
.L_13:
        /*0008*/ 	.byte	0x04, 0x17
        /*000a*/ 	.short	(.L_15 - .L_14)
.L_14:
        /*000c*/ 	.word	0x00000000
        /*0010*/ 	.short	0x0004
        /*0012*/ 	.short	0x0018
        /*0014*/ 	.byte	0x00, 0xf5, 0x21, 0x00


	//----- nvinfo : EIATTR_KPARAM_INFO
	.align		4
.L_15:
        /*0018*/ 	.byte	0x04, 0x17
        /*001a*/ 	.short	(.L_17 - .L_16)
.L_16:
        /*001c*/ 	.word	0x00000000
        /*0020*/ 	.short	0x0003
        /*0022*/ 	.short	0x0010
        /*0024*/ 	.byte	0x00, 0xf5, 0x21, 0x00


	//----- nvinfo : EIATTR_KPARAM_INFO
	.align		4
.L_17:
        /*0028*/ 	.byte	0x04, 0x17
        /*002a*/ 	.short	(.L_19 - .L_18)
.L_18:
        /*002c*/ 	.word	0x00000000
        /*0030*/ 	.short	0x0002
        /*0032*/ 	.short	0x0008
        /*0034*/ 	.byte	0x00, 0xf5, 0x21, 0x00


	//----- nvinfo : EIATTR_KPARAM_INFO
	.align		4
.L_19:
        /*0038*/ 	.byte	0x04, 0x17
        /*003a*/ 	.short	(.L_21 - .L_20)
.L_20:
        /*003c*/ 	.word	0x00000000
        /*0040*/ 	.short	0x0001
        /*0042*/ 	.short	0x0004
        /*0044*/ 	.byte	0x00, 0xf0, 0x11, 0x00


	//----- nvinfo : EIATTR_KPARAM_INFO
	.align		4
.L_21:
        /*0048*/ 	.byte	0x04, 0x17
        /*004a*/ 	.short	(.L_23 - .L_22)
.L_22:
        /*004c*/ 	.word	0x00000000
        /*0050*/ 	.short	0x0000
        /*0052*/ 	.short	0x0000
        /*0054*/ 	.byte	0x00, 0xf0, 0x11, 0x00


	//----- nvinfo : EIATTR_SPARSE_MMA_MASK
	.align		4
.L_23:
        /*0058*/ 	.byte	0x03, 0x50
        /*005a*/ 	.short	0x0000


	//----- nvinfo : EIATTR_MAXREG_COUNT
	.align		4
        /*005c*/ 	.byte	0x03, 0x1b
        /*005e*/ 	.short	0x00ff


	//----- nvinfo : EIATTR_NUM_BARRIERS
	.align		4
        /*0060*/ 	.byte	0x02, 0x4c
        /*0062*/ 	.byte	0x01
	.zero		1


	//----- nvinfo : EIATTR_MERCURY_ISA_VERSION
	.align		4
        /*0064*/ 	.byte	0x03, 0x5f
        /*0066*/ 	.short	0x0101


	//----- nvinfo : EIATTR_VRC_CTA_INIT_COUNT
	.align		4
        /*0068*/ 	.byte	0x02, 0x4a
	.zero		1
	.zero		1


	//----- nvinfo : EIATTR_EXIT_INSTR_OFFSETS
	.align		4
        /*006c*/ 	.byte	0x04, 0x1c
        /*006e*/ 	.short	(.L_25 - .L_24)


	//   ....[0]....
.L_24:
        /*0070*/ 	.word	0x000008d0


	//   ....[1]....
        /*0074*/ 	.word	0x00000bb0


	//----- nvinfo : EIATTR_CBANK_PARAM_SIZE
	.align		4
.L_25:
        /*0078*/ 	.byte	0x03, 0x19
        /*007a*/ 	.short	0x0020


	//----- nvinfo : EIATTR_PARAM_CBANK
	.align		4
        /*007c*/ 	.byte	0x04, 0x0a
        /*007e*/ 	.short	(.L_27 - .L_26)
	.align		4
.L_26:
        /*0080*/ 	.word	index@(.nv.constant0._Z18kernel_hash_kerneliiPKiS0_Pl)
        /*0084*/ 	.short	0x0380
        /*0086*/ 	.short	0x0020


	//----- nvinfo : EIATTR_SW_WAR
	.align		4
.L_27:
        /*0088*/ 	.byte	0x04, 0x36
        /*008a*/ 	.short	(.L_29 - .L_28)
.L_28:
        /*008c*/ 	.word	0x00000008
.L_29:


//--------------------- .nv.info._Z11hash_kerneliPKiPl --------------------------
	.section	.nv.info._Z11hash_kerneliPKiPl,"",@"SHT_CUDA_INFO"
	.sectionflags	@""
	.align	4


	//----- nvinfo : EIATTR_CUDA_API_VERSION
	.align		4
        /*0000*/ 	.byte	0x04, 0x37
        /*0002*/ 	.short	(.L_31 - .L_30)
.L_30:
        /*0004*/ 	.word	0x00000082


	//----- nvinfo : EIATTR_KPARAM_INFO
	.align		4
.L_31:
        /*0008*/ 	.byte	0x04, 0x17
        /*000a*/ 	.short	(.L_33 - .L_32)
.L_32:
        /*000c*/ 	.word	0x00000000
        /*0010*/ 	.short	0x0002
        /*0012*/ 	.short	0x0010
        /*0014*/ 	.byte	0x00, 0xf5, 0x21, 0x00


	//----- nvinfo : EIATTR_KPARAM_INFO
	.align		4
.L_33:
        /*0018*/ 	.byte	0x04, 0x17
        /*001a*/ 	.short	(.L_35 - .L_34)
.L_34:
        /*001c*/ 	.word	0x00000000
        /*0020*/ 	.short	0x0001
        /*0022*/ 	.short	0x0008
        /*0024*/ 	.byte	0x00, 0xf5, 0x21, 0x00


	//----- nvinfo : EIATTR_KPARAM_INFO
	.align		4
.L_35:
        /*0028*/ 	.byte	0x04, 0x17
        /*002a*/ 	.short	(.L_37 - .L_36)
.L_36:
        /*002c*/ 	.word	0x00000000
        /*0030*/ 	.short	0x0000
        /*0032*/ 	.short	0x0000
        /*0034*/ 	.byte	0x00, 0xf0, 0x11, 0x00


	//----- nvinfo : EIATTR_SPARSE_MMA_MASK
	.align		4
.L_37:
        /*0038*/ 	.byte	0x03, 0x50
        /*003a*/ 	.short	0x0000


	//----- nvinfo : EIATTR_MAXREG_COUNT
	.align		4
        /*003c*/ 	.byte	0x03, 0x1b
        /*003e*/ 	.short	0x00ff


	//----- nvinfo : EIATTR_MERCURY_ISA_VERSION
	.align		4
        /*0040*/ 	.byte	0x03, 0x5f
        /*0042*/ 	.short	0x0101


	//----- nvinfo : EIATTR_VRC_CTA_INIT_COUNT
	.align		4
        /*0044*/ 	.byte	0x02, 0x4a
	.zero		1
	.zero		1


	//----- nvinfo : EIATTR_EXIT_INSTR_OFFSETS
	.align		4
        /*0048*/ 	.byte	0x04, 0x1c
        /*004a*/ 	.short	(.L_39 - .L_38)


	//   ....[0]....
.L_38:
        /*004c*/ 	.word	0x00000070


	//   ....[1]....
        /*0050*/ 	.word	0x000002a0


	//----- nvinfo : EIATTR_CBANK_PARAM_SIZE
	.align		4
.L_39:
        /*0054*/ 	.byte	0x03, 0x19
        /*0056*/ 	.short	0x0018


	//----- nvinfo : EIATTR_PARAM_CBANK
	.align		4
        /*0058*/ 	.byte	0x04, 0x0a
        /*005a*/ 	.short	(.L_41 - .L_40)
	.align		4
.L_40:
        /*005c*/ 	.word	index@(.nv.constant0._Z11hash_kerneliPKiPl)
        /*0060*/ 	.short	0x0380
        /*0062*/ 	.short	0x0018


	//----- nvinfo : EIATTR_SW_WAR
	.align		4
.L_41:
        /*0064*/ 	.byte	0x04, 0x36
        /*0066*/ 	.short	(.L_43 - .L_42)
.L_42:
        /*0068*/ 	.word	0x00000008
.L_43:


//--------------------- .nv.callgraph             --------------------------
	.section	.nv.callgraph,"",@"SHT_CUDA_CALLGRAPH"
	.align	4
	.sectionentsize	8
	.align		4
        /*0000*/ 	.word	0x00000000
	.align		4
        /*0004*/ 	.word	0xffffffff
	.align		4
        /*0008*/ 	.word	0x00000000
	.align		4
        /*000c*/ 	.word	0xfffffffe
	.align		4
        /*0010*/ 	.word	0x00000000
	.align		4
        /*0014*/ 	.word	0xfffffffd
	.align		4
        /*0018*/ 	.word	0x00000000
	.align		4
        /*001c*/ 	.word	0xfffffffc


//--------------------- .text._Z18kernel_hash_kerneliiPKiS0_Pl --------------------------
	.section	.text._Z18kernel_hash_kerneliiPKiS0_Pl,"ax",@progbits
	.align	128
        .global         _Z18kernel_hash_kerneliiPKiS0_Pl
        .type           _Z18kernel_hash_kerneliiPKiS0_Pl,@function
        .size           _Z18kernel_hash_kerneliiPKiS0_Pl,(.L_x_9 - _Z18kernel_hash_kerneliiPKiS0_Pl)
        .other          _Z18kernel_hash_kerneliiPKiS0_Pl,@"STO_CUDA_ENTRY STV_DEFAULT"
_Z18kernel_hash_kerneliiPKiS0_Pl:
.text._Z18kernel_hash_kerneliiPKiS0_Pl:
[----:B------:R-:W-:Y:S08]  /*0000*/  LDC R1, c[0x0][0x37c] ;  /* 0x0000df00ff017b82 */ /* 0x000ff00000000800 */
[----:B------:R-:W0:Y:S01]  /*0010*/  LDC R20, c[0x0][0x384] ;  /* 0x0000e100ff147b82 */ /* 0x000e220000000800 */
[----:B------:R-:W1:Y:S01]  /*0020*/  LDCU.64 UR8, c[0x0][0x358] ;  /* 0x00006b00ff0877ac */ /* 0x000e620008000a00 */
[----:B0-----:R-:W-:-:S13]  /*0030*/  ISETP.GE.AND P0, PT, R20, 0x1, PT ;  /* 0x000000011400780c */ /* 0x001fda0003f06270 */
[----:B-1----:R-:W-:Y:S05]  /*0040*/  @!P0 BRA `(.L_x_0) ;  /* 0x0000000400a88947 */ /* 0x002fea0003800000 */
[----:B------:R-:W-:Y:S02]  /*0050*/  IMAD R0, R20, 0x3, RZ ;  /* 0x0000000314007824 */ /* 0x000fe400078e02ff */
[----:B------:R-:W-:-:S03]  /*0060*/  IMAD.MOV.U32 R3, RZ, RZ, RZ ;  /* 0x000000ffff037224 */ /* 0x000fc600078e00ff */
[C---:B------:R-:W-:Y:S02]  /*0070*/  ISETP.GE.AND P0, PT, R0.reuse, 0x4, PT ;  /* 0x000000040000780c */ /* 0x040fe40003f06270 */
[----:B------:R-:W-:-:S04]  /*0080*/  VIMNMX R0, PT, PT, R0, 0x1, !PT ;  /* 0x0000000100007848 */ /* 0x000fc80007fe0100 */
[----:B------:R-:W-:-:S07]  /*0090*/  LOP3.LUT R2, R0, 0x3, RZ, 0xc0, !PT ;  /* 0x0000000300027812 */ /* 0x000fce00078ec0ff */
[----:B------:R-:W-:Y:S05]  /*00a0*/  @!P0 BRA `(.L_x_1) ;  /* 0x0000000400408947 */ /* 0x000fea0003800000 */
[----:B------:R-:W0:Y:S01]  /*00b0*/  LDCU.64 UR4, c[0x0][0x390] ;  /* 0x00007200ff0477ac */ /* 0x000e220008000a00 */
[----:B------:R-:W1:Y:S01]  /*00c0*/  S2UR UR7, SR_CgaCtaId ;  /* 0x00000000000779c3 */ /* 0x000e620000008800 */
[----:B------:R-:W-:Y:S01]  /*00d0*/  LOP3.LUT R3, R0, 0x7ffffffc, RZ, 0xc0, !PT ;  /* 0x7ffffffc00037812 */ /* 0x000fe200078ec0ff */
[----:B------:R-:W-:-:S04]  /*00e0*/  UMOV UR6, 0x400 ;  /* 0x0000040000067882 */ /* 0x000fc80000000000 */
[----:B------:R-:W-:-:S05]  /*00f0*/  IMAD.MOV R0, RZ, RZ, -R3 ;  /* 0x000000ffff007224 */ /* 0x000fca00078e0a03 */
[----:B------:R-:W-:Y:S01]  /*0100*/  ISETP.GE.AND P0, PT, R0, RZ, PT ;  /* 0x000000ff0000720c */ /* 0x000fe20003f06270 */
[----:B0-----:R-:W-:-:S04]  /*0110*/  UIADD3 UR4, UP0, UPT, UR4, 0x8, URZ ;  /* 0x0000000804047890 */ /* 0x001fc8000ff1e0ff */
[----:B------:R-:W-:Y:S02]  /*0120*/  UIADD3.X UR5, UPT, UPT, URZ, UR5, URZ, UP0, !UPT ;  /* 0x00000005ff057290 */ /* 0x000fe400087fe4ff */
[----:B------:R-:W-:Y:S01]  /*0130*/  IMAD.U32 R22, RZ, RZ, UR4 ;  /* 0x00000004ff167e24 */ /* 0x000fe2000f8e00ff */
[----:B-1----:R-:W-:-:S03]  /*0140*/  ULEA UR6, UR7, UR6, 0x18 ;  /* 0x0000000607067291 */ /* 0x002fc6000f8ec0ff */
[----:B------:R-:W-:Y:S02]  /*0150*/  MOV R23, UR5 ;  /* 0x0000000500177c02 */ /* 0x000fe40008000f00 */
[----:B------:R-:W-:Y:S07]  /*0160*/  @P0 BRA `(.L_x_2) ;  /* 0x0000000000dc0947 */ /* 0x000fee0003800000 */
[----:B------:R-:W-:Y:S01]  /*0170*/  IMAD.MOV R4, RZ, RZ, -R0 ;  /* 0x000000ffff047224 */ /* 0x000fe200078e0a00 */
[----:B------:R-:W-:-:S04]  /*0180*/  PLOP3.LUT P0, PT, PT, PT, PT, 0x80, 0x8 ;  /* 0x000000000008781c */ /* 0x000fc80003f0f070 */
[----:B------:R-:W-:-:S13]  /*0190*/  ISETP.GT.AND P1, PT, R4, 0xc, PT ;  /* 0x0000000c0400780c */ /* 0x000fda0003f24270 */
[----:B------:R-:W-:Y:S05]  /*01a0*/  @!P1 BRA `(.L_x_3) ;  /* 0x0000000000749947 */ /* 0x000fea0003800000 */
[----:B------:R-:W-:-:S13]  /*01b0*/  PLOP3.LUT P0, PT, PT, PT, PT, 0x8, 0x80 ;  /* 0x000000000080781c */ /* 0x000fda0003f0e170 */
.L_x_4:
[----:B0-----:R-:W2:Y:S04]  /*01c0*/  LDG.E.CONSTANT R4, desc[UR8][R22.64+-0x8] ;  /* 0xfffff80816047981 */ /* 0x001ea8000c1e9900 */
[----:B------:R-:W2:Y:S04]  /*01d0*/  LDG.E.CONSTANT R5, desc[UR8][R22.64+-0x4] ;  /* 0xfffffc0816057981 */ /* 0x000ea8000c1e9900 */
[----:B------:R-:W2:Y:S04]  /*01e0*/  LDG.E.CONSTANT R6, desc[UR8][R22.64] ;  /* 0x0000000816067981 */ /* 0x000ea8000c1e9900 */
[----:B------:R-:W2:Y:S04]  /*01f0*/  LDG.E.CONSTANT R7, desc[UR8][R22.64+0x4] ;  /* 0x0000040816077981 */ /* 0x000ea8000c1e9900 */
[----:B------:R-:W3:Y:S04]  /*0200*/  LDG.E.CONSTANT R8, desc[UR8][R22.64+0x8] ;  /* 0x0000080816087981 */ /* 0x000ee8000c1e9900 */
[----:B------:R-:W3:Y:S04]  /*0210*/  LDG.E.CONSTANT R9, desc[UR8][R22.64+0xc] ;  /* 0x00000c0816097981 */ /* 0x000ee8000c1e9900 */
[----:B------:R-:W3:Y:S04]  /*0220*/  LDG.E.CONSTANT R10, desc[UR8][R22.64+0x10] ;  /* 0x00001008160a7981 */ /* 0x000ee8000c1e9900 */
[----:B------:R-:W3:Y:S04]  /*0230*/  LDG.E.CONSTANT R11, desc[UR8][R22.64+0x14] ;  /* 0x00001408160b7981 */ /* 0x000ee8000c1e9900 */
[----:B------:R-:W4:Y:S04]  /*0240*/  LDG.E.CONSTANT R12, desc[UR8][R22.64+0x18] ;  /* 0x00001808160c7981 */ /* 0x000f28000c1e9900 */
[----:B------:R-:W4:Y:S04]  /*0250*/  LDG.E.CONSTANT R13, desc[UR8][R22.64+0x1c] ;  /* 0x00001c08160d7981 */ /* 0x000f28000c1e9900 */
[----:B------:R-:W4:Y:S04]  /*0260*/  LDG.E.CONSTANT R14, desc[UR8][R22.64+0x20] ;  /* 0x00002008160e7981 */ /* 0x000f28000c1e9900 */
[----:B------:R-:W4:Y:S04]  /*0270*/  LDG.E.CONSTANT R15, desc[UR8][R22.64+0x24] ;  /* 0x00002408160f7981 */ /* 0x000f28000c1e9900 */
[----:B------:R-:W5:Y:S04]  /*0280*/  LDG.E.CONSTANT R16, desc[UR8][R22.64+0x28] ;  /* 0x0000280816107981 */ /* 0x000f68000c1e9900 */
[----:B------:R-:W5:Y:S04]  /*0290*/  LDG.E.CONSTANT R17, desc[UR8][R22.64+0x2c] ;  /* 0x00002c0816117981 */ /* 0x000f68000c1e9900 */
[----:B------:R-:W5:Y:S04]  /*02a0*/  LDG.E.CONSTANT R18, desc[UR8][R22.64+0x30] ;  /* 0x0000300816127981 */ /* 0x000f68000c1e9900 */
[----:B------:R0:W5:Y:S01]  /*02b0*/  LDG.E.CONSTANT R19, desc[UR8][R22.64+0x34] ;  /* 0x0000340816137981 */ /* 0x000162000c1e9900 */
[----:B------:R-:W-:Y:S01]  /*02c0*/  VIADD R0, R0, 0x10 ;  /* 0x0000001000007836 */ /* 0x000fe20000000000 */
[----:B------:R-:W-:-:S04]  /*02d0*/  IADD3 R21, P2, PT, R22, 0x40, RZ ;  /* 0x0000004016157810 */ /* 0x000fc80007f5e0ff */
[----:B------:R-:W-:Y:S02]  /*02e0*/  ISETP.GE.AND P1, PT, R0, -0xc, PT ;  /* 0xfffffff40000780c */ /* 0x000fe40003f26270 */
[----:B------:R-:W-:Y:S01]  /*02f0*/  IADD3.X R24, PT, PT, RZ, R23, RZ, P2, !PT ;  /* 0x00000017ff187210 */ /* 0x000fe200017fe4ff */
[----:B0-----:R-:W-:-:S04]  /*0300*/  IMAD.MOV.U32 R22, RZ, RZ, R21 ;  /* 0x000000ffff167224 */ /* 0x001fc800078e0015 */
[----:B------:R-:W-:Y:S01]  /*0310*/  IMAD.MOV.U32 R23, RZ, RZ, R24 ;  /* 0x000000ffff177224 */ /* 0x000fe200078e0018 */
[----:B--2---:R0:W-:Y:S04]  /*0320*/  STS.128 [UR6], R4 ;  /* 0x00000004ff007988 */ /* 0x0041e80008000c06 */
[----:B---3--:R0:W-:Y:S04]  /*0330*/  STS.128 [UR6+0x10], R8 ;  /* 0x00001008ff007988 */ /* 0x0081e80008000c06 */
[----:B----4-:R0:W-:Y:S04]  /*0340*/  STS.128 [UR6+0x20], R12 ;  /* 0x0000200cff007988 */ /* 0x0101e80008000c06 */
[----:B-----5:R0:W-:Y:S01]  /*0350*/  STS.128 [UR6+0x30], R16 ;  /* 0x00003010ff007988 */ /* 0x0201e20008000c06 */
[----:B------:R-:W-:Y:S01]  /*0360*/  UIADD3 UR6, UPT, UPT, UR6, 0x40, URZ ;  /* 0x0000004006067890 */ /* 0x000fe2000fffe0ff */
[----:B------:R-:W-:Y:S11]  /*0370*/  @!P1 BRA `(.L_x_4) ;  /* 0xfffffffc00909947 */ /* 0x000ff6000383ffff */
.L_x_3:
[----:B0-----:R-:W-:-:S04]  /*0380*/  IADD3 R4, PT, PT, -R0, RZ, RZ ;  /* 0x000000ff00047210 */ /* 0x001fc80007ffe1ff */
[----:B------:R-:W-:-:S13]  /*0390*/  ISETP.GT.AND P1, PT, R4, 0x4, PT ;  /* 0x000000040400780c */ /* 0x000fda0003f24270 */
[----:B------:R-:W-:Y:S05]  /*03a0*/  @!P1 BRA `(.L_x_5) ;  /* 0x0000000000449947 */ /* 0x000fea0003800000 */
[----:B------:R-:W2:Y:S04]  /*03b0*/  LDG.E.CONSTANT R4, desc[UR8][R22.64+-0x8] ;  /* 0xfffff80816047981 */ /* 0x000ea8000c1e9900 */
[----:B------:R-:W2:Y:S04]  /*03c0*/  LDG.E.CONSTANT R5, desc[UR8][R22.64+-0x4] ;  /* 0xfffffc0816057981 */ /* 0x000ea8000c1e9900 */
[----:B------:R-:W2:Y:S04]  /*03d0*/  LDG.E.CONSTANT R6, desc[UR8][R22.64] ;  /* 0x0000000816067981 */ /* 0x000ea8000c1e9900 */
[----:B------:R-:W2:Y:S04]  /*03e0*/  LDG.E.CONSTANT R7, desc[UR8][R22.64+0x4] ;  /* 0x0000040816077981 */ /* 0x000ea8000c1e9900 */
[----:B------:R-:W3:Y:S04]  /*03f0*/  LDG.E.CONSTANT R8, desc[UR8][R22.64+0x8] ;  /* 0x0000080816087981 */ /* 0x000ee8000c1e9900 */
[----:B------:R-:W3:Y:S04]  /*0400*/  LDG.E.CONSTANT R9, desc[UR8][R22.64+0xc] ;  /* 0x00000c0816097981 */ /* 0x000ee8000c1e9900 */
[----:B------:R-:W3:Y:S04]  /*0410*/  LDG.E.CONSTANT R10, desc[UR8][R22.64+0x10] ;  /* 0x00001008160a7981 */ /* 0x000ee8000c1e9900 */
[----:B------:R0:W3:Y:S01]  /*0420*/  LDG.E.CONSTANT R11, desc[UR8][R22.64+0x14] ;  /* 0x00001408160b7981 */ /* 0x0000e2000c1e9900 */
[----:B------:R-:W-:Y:S01]  /*0430*/  IADD3 R12, P1, PT, R22, 0x20, RZ ;  /* 0x00000020160c7810 */ /* 0x000fe20007f3e0ff */
[----:B------:R-:W-:Y:S01]  /*0440*/  VIADD R0, R0, 0x8 ;  /* 0x0000000800007836 */ /* 0x000fe20000000000 */
[----:B------:R-:W-:-:S03]  /*0450*/  PLOP3.LUT P0, PT, PT, PT, PT, 0x8, 0x80 ;  /* 0x000000000080781c */ /* 0x000fc60003f0e170 */
[----:B------:R-:W-:Y:S01]  /*0460*/  IMAD.X R13, RZ, RZ, R23, P1 ;  /* 0x000000ffff0d7224 */ /* 0x000fe200008e0617 */
[----:B0-----:R-:W-:-:S03]  /*0470*/  MOV R22, R12 ;  /* 0x0000000c00167202 */ /* 0x001fc60000000f00 */
[----:B------:R-:W-:Y:S01]  /*0480*/  IMAD.MOV.U32 R23, RZ, RZ, R13 ;  /* 0x000000ffff177224 */ /* 0x000fe200078e000d */
[----:B--2---:R0:W-:Y:S04]  /*0490*/  STS.128 [UR6], R4 ;  /* 0x00000004ff007988 */ /* 0x0041e80008000c06 */
[----:B---3--:R0:W-:Y:S01]  /*04a0*/  STS.128 [UR6+0x10], R8 ;  /* 0x00001008ff007988 */ /* 0x0081e20008000c06 */
[----:B------:R-:W-:-:S12]  /*04b0*/  UIADD3 UR6, UPT, UPT, UR6, 0x20, URZ ;  /* 0x0000002006067890 */ /* 0x000fd8000fffe0ff */
.L_x_5:
[----:B------:R-:W-:-:S13]  /*04c0*/  ISETP.NE.OR P0, PT, R0, RZ, P0 ;  /* 0x000000ff0000720c */ /* 0x000fda0000705670 */
[----:B------:R-:W-:Y:S05]  /*04d0*/  @!P0 BRA `(.L_x_1) ;  /* 0x0000000000348947 */ /* 0x000fea0003800000 */
.L_x_2:
[----:B01----:R-:W2:Y:S04]  /*04e0*/  LDG.E.CONSTANT R8, desc[UR8][R22.64+-0x8] ;  /* 0xfffff80816087981 */ /* 0x003ea8000c1e9900 */
[----:B------:R-:W2:Y:S04]  /*04f0*/  LDG.E.CONSTANT R9, desc[UR8][R22.64+-0x4] ;  /* 0xfffffc0816097981 */ /* 0x000ea8000c1e9900 */
[----:B------:R-:W2:Y:S04]  /*0500*/  LDG.E.CONSTANT R10, desc[UR8][R22.64] ;  /* 0x00000008160a7981 */ /* 0x000ea8000c1e9900 */
[----:B------:R0:W2:Y:S01]  /*0510*/  LDG.E.CONSTANT R11, desc[UR8][R22.64+0x4] ;  /* 0x00000408160b7981 */ /* 0x0000a2000c1e9900 */
[----:B------:R-:W-:Y:S01]  /*0520*/  VIADD R0, R0, 0x4 ;  /* 0x0000000400007836 */ /* 0x000fe20000000000 */
[----:B------:R-:W-:-:S04]  /*0530*/  IADD3 R4, P1, PT, R22, 0x10, RZ ;  /* 0x0000001016047810 */ /* 0x000fc80007f3e0ff */
[----:B------:R-:W-:Y:S02]  /*0540*/  ISETP.NE.AND P0, PT, R0, RZ, PT ;  /* 0x000000ff0000720c */ /* 0x000fe40003f05270 */
[----:B------:R-:W-:Y:S01]  /*0550*/  IADD3.X R5, PT, PT, RZ, R23, RZ, P1, !PT ;  /* 0x00000017ff057210 */ /* 0x000fe20000ffe4ff */
[----:B0-----:R-:W-:-:S04]  /*0560*/  IMAD.MOV.U32 R22, RZ, RZ, R4 ;  /* 0x000000ffff167224 */ /* 0x001fc800078e0004 */
[----:B------:R-:W-:Y:S01]  /*0570*/  IMAD.MOV.U32 R23, RZ, RZ, R5 ;  /* 0x000000ffff177224 */ /* 0x000fe200078e0005 */
[----:B--2---:R1:W-:Y:S01]  /*0580*/  STS.128 [UR6], R8 ;  /* 0x00000008ff007988 */ /* 0x0043e20008000c06 */
[----:B------:R-:W-:-:S04]  /*0590*/  UIADD3 UR6, UPT, UPT, UR6, 0x10, URZ ;  /* 0x0000001006067890 */ /* 0x000fc8000fffe0ff */
[----:B------:R-:W-:Y:S08]  /*05a0*/  @P0 BRA `(.L_x_2) ;  /* 0xfffffffc00cc0947 */ /* 0x000ff0000383ffff */
.L_x_1:
[----:B------:R-:W-:-:S13]  /*05b0*/  ISETP.NE.AND P0, PT, R2, RZ, PT ;  /* 0x000000ff0200720c */ /* 0x000fda0003f05270 */
[----:B------:R-:W-:Y:S05]  /*05c0*/  @!P0 BRA `(.L_x_0) ;  /* 0x0000000000488947 */ /* 0x000fea0003800000 */
[----:B0-----:R-:W0:Y:S01]  /*05d0*/  S2R R7, SR_CgaCtaId ;  /* 0x0000000000077919 */ /* 0x001e220000008800 */
[----:B------:R-:W2:Y:S01]  /*05e0*/  LDC.64 R4, c[0x0][0x390] ;  /* 0x0000e400ff047b82 */ /* 0x000ea20000000a00 */
[----:B------:R-:W-:Y:S01]  /*05f0*/  MOV R0, 0x400 ;  /* 0x0000040000007802 */ /* 0x000fe20000000f00 */
[----:B--2---:R-:W-:-:S04]  /*0600*/  IMAD.WIDE.U32 R4, R3, 0x4, R4 ;  /* 0x0000000403047825 */ /* 0x004fc800078e0004 */
[----:B------:R-:W-:Y:S02]  /*0610*/  IMAD.MOV.U32 R6, RZ, RZ, R4 ;  /* 0x000000ffff067224 */ /* 0x000fe400078e0004 */
[----:B------:R-:W-:Y:S01]  /*0620*/  IMAD.MOV R4, RZ, RZ, -R2 ;  /* 0x000000ffff047224 */ /* 0x000fe200078e0a02 */
[----:B0-----:R-:W-:-:S04]  /*0630*/  LEA R0, R7, R0, 0x18 ;  /* 0x0000000007007211 */ /* 0x001fc800078ec0ff */
[----:B------:R-:W-:-:S07]  /*0640*/  LEA R0, R3, R0, 0x2 ;  /* 0x0000000003007211 */ /* 0x000fce00078e10ff */
.L_x_6:
[----:B------:R-:W-:Y:S01]  /*0650*/  IMAD.MOV.U32 R3, RZ, RZ, R5 ;  /* 0x000000ffff037224 */ /* 0x000fe200078e0005 */
[----:B------:R-:W-:-:S05]  /*0660*/  MOV R2, R6 ;  /* 0x0000000600027202 */ /* 0x000fca0000000f00 */
[----:B------:R-:W2:Y:S01]  /*0670*/  LDG.E.CONSTANT R3, desc[UR8][R2.64] ;  /* 0x0000000802037981 */ /* 0x000ea2000c1e9900 */
[----:B------:R-:W-:Y:S01]  /*0680*/  VIADD R4, R4, 0x1 ;  /* 0x0000000104047836 */ /* 0x000fe20000000000 */
[----:B------:R-:W-:-:S04]  /*0690*/  IADD3 R6, P1, PT, R6, 0x4, RZ ;  /* 0x0000000406067810 */ /* 0x000fc80007f3e0ff */
[----:B------:R-:W-:Y:S02]  /*06a0*/  ISETP.NE.AND P0, PT, R4, RZ, PT ;  /* 0x000000ff0400720c */ /* 0x000fe40003f05270 */
[----:B------:R-:W-:Y:S01]  /*06b0*/  IADD3.X R5, PT, PT, RZ, R5, RZ, P1, !PT ;  /* 0x00000005ff057210 */ /* 0x000fe20000ffe4ff */
[----:B--2---:R0:W-:Y:S02]  /*06c0*/  STS [R0], R3 ;  /* 0x0000000300007388 */ /* 0x0041e40000000800 */
[----:B0-----:R-:W-:-:S08]  /*06d0*/  VIADD R0, R0, 0x4 ;  /* 0x0000000400007836 */ /* 0x001fd00000000000 */
[----:B------:R-:W-:Y:S05]  /*06e0*/  @P0 BRA `(.L_x_6) ;  /* 0xfffffffc00d80947 */ /* 0x000fea000383ffff */
.L_x_0:
[----:B0-----:R-:W-:Y:S01]  /*06f0*/  IABS R5, R20 ;  /* 0x0000001400057213 */ /* 0x001fe20000000000 */
[----:B-1----:R-:W0:Y:S01]  /*0700*/  S2R R9, SR_CTAID.X ;  /* 0x0000000000097919 */ /* 0x002e220000002500 */
[----:B------:R-:W0:Y:S02]  /*0710*/  LDCU UR4, c[0x0][0x360] ;  /* 0x00006c00ff0477ac */ /* 0x000e240008000800 */
[----:B------:R-:W1:Y:S01]  /*0720*/  I2F.RP R0, R5 ;  /* 0x0000000500007306 */ /* 0x000e620000209400 */
[----:B------:R-:W0:Y:S01]  /*0730*/  S2R R4, SR_TID.X ;  /* 0x0000000000047919 */ /* 0x000e220000002100 */
[----:B------:R-:W-:Y:S06]  /*0740*/  BAR.SYNC.DEFER_BLOCKING 0x0 ;  /* 0x0000000000007b1d */ /* 0x000fec0000010000 */
[----:B-1----:R-:W1:Y:S02]  /*0750*/  MUFU.RCP R0, R0 ;  /* 0x0000000000007308 */ /* 0x002e640000001000 */
[----:B-1----:R-:W-:-:S02]  /*0760*/  VIADD R2, R0, 0xffffffe ;  /* 0x0ffffffe00027836 */ /* 0x002fc40000000000 */
[----:B0-----:R-:W-:Y:S01]  /*0770*/  IMAD R9, R9, UR4, R4 ;  /* 0x0000000409097c24 */ /* 0x001fe2000f8e0204 */
[----:B------:R-:W0:Y:S03]  /*0780*/  LDCU UR4, c[0x0][0x380] ;  /* 0x00007000ff0477ac */ /* 0x000e260008000800 */
[----:B------:R1:W2:Y:S01]  /*0790*/  F2I.FTZ.U32.TRUNC.NTZ R3, R2 ;  /* 0x0000000200037305 */ /* 0x0002a2000021f000 */
[----:B------:R-:W-:Y:S01]  /*07a0*/  IABS R4, R9 ;  /* 0x0000000900047213 */ /* 0x000fe20000000000 */
[----:B-1----:R-:W-:Y:S01]  /*07b0*/  IMAD.MOV.U32 R2, RZ, RZ, RZ ;  /* 0x000000ffff027224 */ /* 0x002fe200078e00ff */
[----:B--2---:R-:W-:-:S05]  /*07c0*/  IADD3 R6, PT, PT, RZ, -R3, RZ ;  /* 0x80000003ff067210 */ /* 0x004fca0007ffe0ff */
[----:B------:R-:W-:-:S04]  /*07d0*/  IMAD R7, R6, R5, RZ ;  /* 0x0000000506077224 */ /* 0x000fc800078e02ff */
[----:B------:R-:W-:-:S06]  /*07e0*/  IMAD.HI.U32 R3, R3, R7, R2 ;  /* 0x0000000703037227 */ /* 0x000fcc00078e0002 */
[----:B------:R-:W-:-:S04]  /*07f0*/  IMAD.HI.U32 R0, R3, R4, RZ ;  /* 0x0000000403007227 */ /* 0x000fc800078e00ff */
[----:B------:R-:W-:-:S04]  /*0800*/  IMAD.MOV R2, RZ, RZ, -R0 ;  /* 0x000000ffff027224 */ /* 0x000fc800078e0a00 */
[----:B------:R-:W-:-:S05]  /*0810*/  IMAD R2, R5, R2, R4 ;  /* 0x0000000205027224 */ /* 0x000fca00078e0204 */
[----:B------:R-:W-:-:S13]  /*0820*/  ISETP.GT.U32.AND P2, PT, R5, R2, PT ;  /* 0x000000020500720c */ /* 0x000fda0003f44070 */
[-C--:B------:R-:W-:Y:S01]  /*0830*/  @!P2 IADD3 R2, PT, PT, R2, -R5.reuse, RZ ;  /* 0x800000050202a210 */ /* 0x080fe20007ffe0ff */
[----:B------:R-:W-:Y:S01]  /*0840*/  @!P2 VIADD R0, R0, 0x1 ;  /* 0x000000010000a836 */ /* 0x000fe20000000000 */
[----:B------:R-:W-:Y:S02]  /*0850*/  ISETP.NE.AND P2, PT, R20, RZ, PT ;  /* 0x000000ff1400720c */ /* 0x000fe40003f45270 */
[----:B------:R-:W-:Y:S02]  /*0860*/  ISETP.GE.U32.AND P0, PT, R2, R5, PT ;  /* 0x000000050200720c */ /* 0x000fe40003f06070 */
[----:B------:R-:W-:-:S04]  /*0870*/  LOP3.LUT R2, R9, R20, RZ, 0x3c, !PT ;  /* 0x0000001409027212 */ /* 0x000fc800078e3cff */
[----:B------:R-:W-:-:S07]  /*0880*/  ISETP.GE.AND P1, PT, R2, RZ, PT ;  /* 0x000000ff0200720c */ /* 0x000fce0003f26270 */
[----:B------:R-:W-:-:S06]  /*0890*/  @P0 VIADD R0, R0, 0x1 ;  /* 0x0000000100000836 */ /* 0x000fcc0000000000 */
[----:B------:R-:W-:Y:S02]  /*08a0*/  @!P1 IADD3 R0, PT, PT, -R0, RZ, RZ ;  /* 0x000000ff00009210 */ /* 0x000fe40007ffe1ff */
[----:B------:R-:W-:-:S04]  /*08b0*/  @!P2 LOP3.LUT R0, RZ, R20, RZ, 0x33, !PT ;  /* 0x00000014ff00a212 */ /* 0x000fc800078e33ff */
[----:B0-----:R-:W-:-:S13]  /*08c0*/  ISETP.GE.AND P0, PT, R0, UR4, PT ;  /* 0x0000000400007c0c */ /* 0x001fda000bf06270 */
[----:B------:R-:W-:Y:S05]  /*08d0*/  @P0 EXIT ;  /* 0x000000000000094d */ /* 0x000fea0003800000 */
[----:B------:R-:W0:Y:S01]  /*08e0*/  LDC.64 R4, c[0x0][0x388] ;  /* 0x0000e200ff047b82 */ /* 0x000e220000000a00 */
[----:B------:R-:W-:-:S04]  /*08f0*/  IMAD.MOV R3, RZ, RZ, -R0 ;  /* 0x000000ffff037224 */ /* 0x000fc800078e0a00 */
[----:B------:R-:W-:Y:S02]  /*0900*/  IMAD R3, R20, R3, R9 ;  /* 0x0000000314037224 */ /* 0x000fe400078e0209 */
[----:B------:R-:W-:Y:S01]  /*0910*/  IMAD.SHL.U32 R9, R0, 0x4, RZ ;  /* 0x0000000400097824 */ /* 0x000fe200078e00ff */
[----:B------:R-:W1:Y:S01]  /*0920*/  LDC.64 R6, c[0x0][0x390] ;  /* 0x0000e400ff067b82 */ /* 0x000e620000000a00 */
[----:B------:R-:W-:Y:S02]  /*0930*/  IMAD R11, R3, 0x3, RZ ;  /* 0x00000003030b7824 */ /* 0x000fe400078e02ff */
[----:B0-----:R-:W-:-:S05]  /*0940*/  IMAD.WIDE R4, R9, 0x4, R4 ;  /* 0x0000000409047825 */ /* 0x001fca00078e0204 */
[----:B------:R-:W2:Y:S01]  /*0950*/  LDG.E.CONSTANT R8, desc[UR8][R4.64] ;  /* 0x0000000804087981 */ /* 0x000ea2000c1e9900 */
[----:B-1----:R-:W-:-:S03]  /*0960*/  IMAD.WIDE R6, R11, 0x4, R6 ;  /* 0x000000040b067825 */ /* 0x002fc600078e0206 */
[----:B------:R-:W3:Y:S04]  /*0970*/  LDG.E.CONSTANT R10, desc[UR8][R4.64+0x4] ;  /* 0x00000408040a7981 */ /* 0x000ee8000c1e9900 */
[----:B------:R-:W2:Y:S04]  /*0980*/  LDG.E.CONSTANT R9, desc[UR8][R6.64] ;  /* 0x0000000806097981 */ /* 0x000ea8000c1e9900 */
[----:B------:R-:W3:Y:S04]  /*0990*/  LDG.E.CONSTANT R11, desc[UR8][R6.64+0x4] ;  /* 0x00000408060b7981 */ /* 0x000ee8000c1e9900 */
[----:B------:R0:W4:Y:S04]  /*09a0*/  LDG.E.CONSTANT R13, desc[UR8][R6.64+0x8] ;  /* 0x00000808060d7981 */ /* 0x000128000c1e9900 */
[----:B------:R-:W4:Y:S04]  /*09b0*/  LDG.E.CONSTANT R12, desc[UR8][R4.64+0x8] ;  /* 0x00000808040c7981 */ /* 0x000f28000c1e9900 */
[----:B------:R1:W5:Y:S01]  /*09c0*/  LDG.E.CONSTANT R2, desc[UR8][R4.64+0xc] ;  /* 0x00000c0804027981 */ /* 0x000362000c1e9900 */
[----:B------:R-:W-:Y:S01]  /*09d0*/  UMOV UR5, 0x8d40976c ;  /* 0x8d40976c00057882 */ /* 0x000fe20000000000 */
[----:B------:R-:W-:Y:S01]  /*09e0*/  IMAD R3, R3, UR4, R0 ;  /* 0x0000000403037c24 */ /* 0x000fe2000f8e0200 */
[----:B--2---:R-:W-:-:S04]  /*09f0*/  IADD3 R8, PT, PT, R8, R9, RZ ;  /* 0x0000000908087210 */ /* 0x004fc80007ffe0ff */
[----:B------:R-:W-:Y:S01]  /*0a00*/  LOP3.LUT R14, R8, 0x84222325, RZ, 0x3c, !PT ;  /* 0x84222325080e7812 */ /* 0x000fe200078e3cff */
[----:B---3--:R-:W-:-:S03]  /*0a10*/  IMAD.IADD R11, R10, 0x1, R11 ;  /* 0x000000010a0b7824 */ /* 0x008fc600078e020b */
[C---:B------:R-:W-:Y:S01]  /*0a20*/  LEA R15, R14.reuse, UR5, 0x8 ;  /* 0x000000050e0f7c11 */ /* 0x040fe2000f8e40ff */
[----:B------:R-:W-:-:S04]  /*0a30*/  IMAD.WIDE.U32 R8, R14, 0x1b3, RZ ;  /* 0x000001b30e087825 */ /* 0x000fc800078e00ff */
[----:B------:R-:W-:Y:S01]  /*0a40*/  IMAD.IADD R9, R9, 0x1, R15 ;  /* 0x0000000109097824 */ /* 0x000fe200078e020f */
[----:B------:R-:W-:-:S03]  /*0a50*/  LOP3.LUT R11, R8, R11, RZ, 0x3c, !PT ;  /* 0x0000000b080b7212 */ /* 0x000fc600078e3cff */
[----:B------:R-:W-:Y:S02]  /*0a60*/  IMAD R8, R9, 0x1b3, RZ ;  /* 0x000001b309087824 */ /* 0x000fe400078e02ff */
[----:B0-----:R-:W-:-:S03]  /*0a70*/  IMAD.WIDE.U32 R6, R11, 0x1b3, RZ ;  /* 0x000001b30b067825 */ /* 0x001fc600078e00ff */
[----:B------:R-:W-:Y:S01]  /*0a80*/  LEA R11, R11, R8, 0x8 ;  /* 0x000000080b0b7211 */ /* 0x000fe200078e40ff */
[----:B----4-:R-:W-:-:S04]  /*0a90*/  IMAD.IADD R13, R12, 0x1, R13 ;  /* 0x000000010c0d7824 */ /* 0x010fc800078e020d */
[----:B-1----:R-:W-:Y:S01]  /*0aa0*/  IMAD.IADD R4, R7, 0x1, R11 ;  /* 0x0000000107047824 */ /* 0x002fe200078e020b */
[----:B------:R-:W-:-:S03]  /*0ab0*/  LOP3.LUT R13, R6, R13, RZ, 0x3c, !PT ;  /* 0x0000000d060d7212 */ /* 0x000fc600078e3cff */
[----:B------:R-:W-:Y:S02]  /*0ac0*/  IMAD R4, R4, 0x1b3, RZ ;  /* 0x000001b304047824 */ /* 0x000fe400078e02ff */
[----:B------:R-:W-:-:S03]  /*0ad0*/  IMAD.WIDE.U32 R6, R13, 0x1b3, RZ ;  /* 0x000001b30d067825 */ /* 0x000fc600078e00ff */
[----:B------:R-:W-:Y:S02]  /*0ae0*/  LEA R13, R13, R4, 0x8 ;  /* 0x000000040d0d7211 */ /* 0x000fe400078e40ff */
[----:B------:R-:W0:Y:S03]  /*0af0*/  LDC.64 R4, c[0x0][0x398] ;  /* 0x0000e600ff047b82 */ /* 0x000e260000000a00 */
[----:B------:R-:W-:Y:S01]  /*0b00*/  IMAD.IADD R7, R7, 0x1, R13 ;  /* 0x0000000107077824 */ /* 0x000fe200078e020d */
[----:B-----5:R-:W-:-:S03]  /*0b10*/  LOP3.LUT R2, R6, R2, RZ, 0x3c, !PT ;  /* 0x0000000206027212 */ /* 0x020fc600078e3cff */
[----:B------:R-:W-:Y:S02]  /*0b20*/  IMAD R9, R7, 0x1b3, RZ ;  /* 0x000001b307097824 */ /* 0x000fe400078e02ff */
[----:B------:R-:W-:-:S04]  /*0b30*/  IMAD.WIDE.U32 R6, R2, 0x1b3, RZ ;  /* 0x000001b302067825 */ /* 0x000fc800078e00ff */
[----:B------:R-:W-:-:S05]  /*0b40*/  IMAD R9, R2, 0x100, R9 ;  /* 0x0000010002097824 */ /* 0x000fca00078e0209 */
[----:B------:R-:W-:-:S04]  /*0b50*/  IADD3 R2, PT, PT, R7, R9, RZ ;  /* 0x0000000907027210 */ /* 0x000fc80007ffe0ff */
[----:B------:R-:W-:Y:S01]  /*0b60*/  SHF.R.U32.HI R7, RZ, 0x1c, R2 ;  /* 0x0000001cff077819 */ /* 0x000fe20000011602 */
[----:B0-----:R-:W-:-:S03]  /*0b70*/  IMAD.WIDE R4, R3, 0x8, R4 ;  /* 0x0000000803047825 */ /* 0x001fc600078e0204 */
[----:B------:R-:W-:Y:S02]  /*0b80*/  LOP3.LUT R6, R7, R6, RZ, 0x3c, !PT ;  /* 0x0000000607067212 */ /* 0x000fe400078e3cff */
[----:B------:R-:W-:-:S05]  /*0b90*/  LOP3.LUT R7, R2, 0xfffffff, RZ, 0xc0, !PT ;  /* 0x0fffffff02077812 */ /* 0x000fca00078ec0ff */
[----:B------:R-:W-:Y:S01]  /*0ba0*/  STG.E.64 desc[UR8][R4.64], R6 ;  /* 0x0000000604007986 */ /* 0x000fe2000c101b08 */
[----:B------:R-:W-:Y:S05]  /*0bb0*/  EXIT ;  /* 0x000000000000794d */ /* 0x000fea0003800000 */
.L_x_7:
[----:B------:R-:W-:-:S00]  /*0bc0*/  BRA `(.L_x_7) ;  /* 0xfffffffc00fc7947 */ /* 0x000fc0000383ffff */
[----:B------:R-:W-:-:S00]  /*0bd0*/  NOP ;  /* 0x0000000000007918 */ /* 0x000fc00000000000 */
        /* <DEDUP_REMOVED lines=10> */
.L_x_9:


//--------------------- .text._Z11hash_kerneliPKiPl --------------------------
	.section	.text._Z11hash_kerneliPKiPl,"ax",@progbits
	.align	128
        .global         _Z11hash_kerneliPKiPl
        .type           _Z11hash_kerneliPKiPl,@function
        .size           _Z11hash_kerneliPKiPl,(.L_x_10 - _Z11hash_kerneliPKiPl)
        .other          _Z11hash_kerneliPKiPl,@"STO_CUDA_ENTRY STV_DEFAULT"
_Z11hash_kerneliPKiPl:
.text._Z11hash_kerneliPKiPl:
[----:B------:R-:W-:Y:S01]  /*0000*/  LDC R1, c[0x0][0x37c] ;  /* 0x0000df00ff017b82 */ /* 0x000fe20000000800 */
[----:B------:R-:W0:Y:S01]  /*0010*/  S2R R0, SR_CTAID.X ;  /* 0x0000000000007919 */ /* 0x000e220000002500 */
[----:B------:R-:W0:Y:S01]  /*0020*/  LDCU UR4, c[0x0][0x360] ;  /* 0x00006c00ff0477ac */ /* 0x000e220008000800 */
[----:B------:R-:W0:Y:S01]  /*0030*/  S2R R3, SR_TID.X ;  /* 0x0000000000037919 */ /* 0x000e220000002100 */
[----:B------:R-:W1:Y:S01]  /*0040*/  LDCU UR5, c[0x0][0x380] ;  /* 0x00007000ff0577ac */ /* 0x000e620008000800 */
[----:B0-----:R-:W-:-:S05]  /*0050*/  IMAD R0, R0, UR4, R3 ;  /* 0x0000000400007c24 */ /* 0x001fca000f8e0203 */
[----:B-1----:R-:W-:-:S13]  /*0060*/  ISETP.GE.AND P0, PT, R0, UR5, PT ;  /* 0x0000000500007c0c */ /* 0x002fda000bf06270 */
[----:B------:R-:W-:Y:S05]  /*0070*/  @P0 EXIT ;  /* 0x000000000000094d */ /* 0x000fea0003800000 */
[----:B------:R-:W0:Y:S01]  /*0080*/  LDC.64 R2, c[0x0][0x388] ;  /* 0x0000e200ff027b82 */ /* 0x000e220000000a00 */
[----:B------:R-:W1:Y:S01]  /*0090*/  LDCU.64 UR4, c[0x0][0x358] ;  /* 0x00006b00ff0477ac */ /* 0x000e620008000a00 */
[----:B------:R-:W-:-:S05]  /*00a0*/  SHF.L.U32 R5, R0, 0x2, RZ ;  /* 0x0000000200057819 */ /* 0x000fca00000006ff */
[----:B0-----:R-:W-:-:S05]  /*00b0*/  IMAD.WIDE R2, R5, 0x4, R2 ;  /* 0x0000000405027825 */ /* 0x001fca00078e0202 */
[----:B-1----:R-:W2:Y:S04]  /*00c0*/  LDG.E.CONSTANT R4, desc[UR4][R2.64] ;  /* 0x0000000402047981 */ /* 0x002ea8000c1e9900 */
[----:B------:R-:W3:Y:S04]  /*00d0*/  LDG.E.CONSTANT R7, desc[UR4][R2.64+0x4] ;  /* 0x0000040402077981 */ /* 0x000ee8000c1e9900 */
[----:B------:R-:W4:Y:S04]  /*00e0*/  LDG.E.CONSTANT R9, desc[UR4][R2.64+0x8] ;  /* 0x0000080402097981 */ /* 0x000f28000c1e9900 */
[----:B------:R0:W5:Y:S01]  /*00f0*/  LDG.E.CONSTANT R11, desc[UR4][R2.64+0xc] ;  /* 0x00000c04020b7981 */ /* 0x000162000c1e9900 */
[----:B------:R-:W-:Y:S01]  /*0100*/  UMOV UR6, 0x8d40976c ;  /* 0x8d40976c00067882 */ /* 0x000fe20000000000 */
[----:B--2---:R-:W-:-:S04]  /*0110*/  LOP3.LUT R6, R4, 0x84222325, RZ, 0x3c, !PT ;  /* 0x8422232504067812 */ /* 0x004fc800078e3cff */
[C---:B------:R-:W-:Y:S01]  /*0120*/  LEA R13, R6.reuse, UR6, 0x8 ;  /* 0x00000006060d7c11 */ /* 0x040fe2000f8e40ff */
[----:B------:R-:W-:-:S04]  /*0130*/  IMAD.WIDE.U32 R4, R6, 0x1b3, RZ ;  /* 0x000001b306047825 */ /* 0x000fc800078e00ff */
[----:B------:R-:W-:Y:S01]  /*0140*/  IMAD.IADD R5, R5, 0x1, R13 ;  /* 0x0000000105057824 */ /* 0x000fe200078e020d */
[----:B---3--:R-:W-:-:S03]  /*0150*/  LOP3.LUT R7, R4, R7, RZ, 0x3c, !PT ;  /* 0x0000000704077212 */ /* 0x008fc600078e3cff */
[----:B------:R-:W-:Y:S02]  /*0160*/  IMAD R6, R5, 0x1b3, RZ ;  /* 0x000001b305067824 */ /* 0x000fe400078e02ff */
[----:B------:R-:W-:-:S03]  /*0170*/  IMAD.WIDE.U32 R4, R7, 0x1b3, RZ ;  /* 0x000001b307047825 */ /* 0x000fc600078e00ff */
[----:B------:R-:W-:Y:S02]  /*0180*/  LEA R7, R7, R6, 0x8 ;  /* 0x0000000607077211 */ /* 0x000fe400078e40ff */
[----:B----4-:R-:W-:-:S03]  /*0190*/  LOP3.LUT R9, R4, R9, RZ, 0x3c, !PT ;  /* 0x0000000904097212 */ /* 0x010fc600078e3cff */
[----:B------:R-:W-:Y:S02]  /*01a0*/  IMAD.IADD R5, R5, 0x1, R7 ;  /* 0x0000000105057824 */ /* 0x000fe400078e0207 */
[----:B0-----:R-:W-:Y:S01]  /*01b0*/  IMAD.WIDE.U32 R2, R9, 0x1b3, RZ ;  /* 0x000001b309027825 */ /* 0x001fe200078e00ff */
[----:B------:R-:W0:Y:S03]  /*01c0*/  LDC.64 R6, c[0x0][0x390] ;  /* 0x0000e400ff067b82 */ /* 0x000e260000000a00 */
[----:B------:R-:W-:Y:S01]  /*01d0*/  IMAD R4, R5, 0x1b3, RZ ;  /* 0x000001b305047824 */ /* 0x000fe200078e02ff */
[----:B-----5:R-:W-:-:S04]  /*01e0*/  LOP3.LUT R11, R2, R11, RZ, 0x3c, !PT ;  /* 0x0000000b020b7212 */ /* 0x020fc800078e3cff */
[----:B------:R-:W-:-:S05]  /*01f0*/  LEA R9, R9, R4, 0x8 ;  /* 0x0000000409097211 */ /* 0x000fca00078e40ff */
[----:B------:R-:W-:-:S04]  /*0200*/  IMAD.IADD R3, R3, 0x1, R9 ;  /* 0x0000000103037824 */ /* 0x000fc800078e0209 */
[----:B------:R-:W-:Y:S02]  /*0210*/  IMAD R4, R3, 0x1b3, RZ ;  /* 0x000001b303047824 */ /* 0x000fe400078e02ff */
[----:B------:R-:W-:-:S03]  /*0220*/  IMAD.WIDE.U32 R2, R11, 0x1b3, RZ ;  /* 0x000001b30b027825 */ /* 0x000fc600078e00ff */
[----:B------:R-:W-:-:S04]  /*0230*/  LEA R11, R11, R4, 0x8 ;  /* 0x000000040b0b7211 */ /* 0x000fc800078e40ff */
[----:B------:R-:W-:-:S04]  /*0240*/  IADD3 R4, PT, PT, R3, R11, RZ ;  /* 0x0000000b03047210 */ /* 0x000fc80007ffe0ff */
[----:B------:R-:W-:Y:S02]  /*0250*/  SHF.R.U32.HI R3, RZ, 0x1c, R4 ;  /* 0x0000001cff037819 */ /* 0x000fe40000011604 */
[----:B------:R-:W-:Y:S02]  /*0260*/  LOP3.LUT R5, R4, 0xfffffff, RZ, 0xc0, !PT ;  /* 0x0fffffff04057812 */ /* 0x000fe400078ec0ff */
[----:B------:R-:W-:Y:S01]  /*0270*/  LOP3.LUT R4, R3, R2, RZ, 0x3c, !PT ;  /* 0x0000000203047212 */ /* 0x000fe200078e3cff */
[----:B0-----:R-:W-:-:S05]  /*0280*/  IMAD.WIDE R2, R0, 0x8, R6 ;  /* 0x0000000800027825 */ /* 0x001fca00078e0206 */
[----:B------:R-:W-:Y:S01]  /*0290*/  STG.E.64 desc[UR4][R2.64], R4 ;  /* 0x0000000402007986 */ /* 0x000fe2000c101b04 */
[----:B------:R-:W-:Y:S05]  /*02a0*/  EXIT ;  /* 0x000000000000794d */ /* 0x000fea0003800000 */
.L_x_8:
        /* <DEDUP_REMOVED lines=13> */
.L_x_10:


//--------------------- .nv.shared._Z18kernel_hash_kerneliiPKiS0_Pl --------------------------
	.section	.nv.shared._Z18kernel_hash_kerneliiPKiS0_Pl,"aw",@nobits
	.sectionflags	@""
	.align	16
	.zero		1024


//--------------------- .nv.shared.reserved.0     --------------------------
	.section	.nv.shared.reserved.0,"aw",@nobits
	.weak		__nv_reservedSMEM_offset_0_alias
	.size		__nv_reservedSMEM_offset_0_alias, 0, 64
	.other		__nv_reservedSMEM_offset_0_alias,@"STO_CUDA_RESERVED_SHARED STV_DEFAULT"
__nv_reservedSMEM_offset_0_alias:
	.zero		0
	.zero		64


//--------------------- .nv.shared._Z11hash_kerneliPKiPl --------------------------
	.section	.nv.shared._Z11hash_kerneliPKiPl,"aw",@nobits
	.sectionflags	@""
	.align	16
	.zero		1024


//--------------------- .nv.constant0._Z18kernel_hash_kerneliiPKiS0_Pl --------------------------
	.section	.nv.constant0._Z18kernel_hash_kerneliiPKiS0_Pl,"a",@progbits
	.sectionflags	@""
	.align	4
.nv.constant0._Z18kernel_hash_kerneliiPKiS0_Pl:
	.zero		928


//--------------------- .nv.constant0._Z11hash_kerneliPKiPl --------------------------
	.section	.nv.constant0._Z11hash_kerneliPKiPl,"a",@progbits
	.sectionflags	@""
	.align	4
.nv.constant0._Z11hash_kerneliPKiPl:
	.zero		920


//--------------------- SYMBOLS --------------------------

	.type		.nv.reservedSmem.offset0,@object
	.size		.nv.reservedSmem.offset0,0x4
	.type		.nv.reservedSmem.cap,@object
	.size		.nv.reservedSmem.cap,0x4
